//
// Generated by NVIDIA NVVM Compiler
//
// Compiler Build ID: CL-36424714
// Cuda compilation tools, release 13.0, V13.0.88
// Based on NVVM 20.0.0
//

.version 9.0
.target sm_100
.address_size 64

	// .globl	_Z3foov

.visible .entry _Z3foov()
{


	bar.sync 	0;
	ret;

}


// ===== COMPILED SASS (sm_100) =====

	.target	sm_100

	.elftype	@"ET_EXEC"


//--------------------- .note.nv.tkinfo           --------------------------
	.section	.note.nv.tkinfo,"",@"SHT_NOTE"
	.sectionflags	@"SHF_NOTE_NV_TKINFO"
	.tkinfo
        /*0018*/ 	.word	0x00000002
        /*0030*/ 	.string	""
        /*0030*/ 	.string	"ptxas"
        /*0030*/ 	.string	"Cuda compilation tools, release 13.0, V13.0.88"
        /*0030*/ 	.string	"Build cuda_13.0.r13.0/compiler.36424714_0"
        /*0030*/ 	.string	"-arch sm_100 -m 64 "



//--------------------- .note.nv.cuinfo           --------------------------
	.section	.note.nv.cuinfo,"",@"SHT_NOTE"
	.sectionflags	@"SHF_NOTE_NV_CUINFO"
        /*0018*/ 	.short	0x0002
        /*001a*/ 	.short	0x0064
        /*001c*/ 	.short	0x0082
	.zero		2


//--------------------- .nv.info                  --------------------------
	.section	.nv.info,"",@"SHT_CUDA_INFO"
	.align	4


	//----- nvinfo : EIATTR_REGCOUNT
	.align		4
        /*0000*/ 	.byte	0x04, 0x2f
        /*0002*/ 	.short	(.L_1 - .L_0)
	.align		4
.L_0:
        /*0004*/ 	.word	index@(_Z3foov)
        /*0008*/ 	.word	0x00000004


	//----- nvinfo : EIATTR_FRAME_SIZE
	.align		4
.L_1:
        /*000c*/ 	.byte	0x04, 0x11
        /*000e*/ 	.short	(.L_3 - .L_2)
	.align		4
.L_2:
        /*0010*/ 	.word	index@(_Z3foov)
        /*0014*/ 	.word	0x00000000


	//----- nvinfo : EIATTR_MIN_STACK_SIZE
	.align		4
.L_3:
        /*0018*/ 	.byte	0x04, 0x12
        /*001a*/ 	.short	(.L_5 - .L_4)
	.align		4
.L_4:
        /*001c*/ 	.word	index@(_Z3foov)
        /*0020*/ 	.word	0x00000000
.L_5:


//--------------------- .nv.compat                --------------------------
	.section	.nv.compat,"",@"SHT_CUDA_COMPAT_INFO"
	.align	4
        /*0000*/ 	.byte	0x02, 0x09, 0x00, 0x00, 0x02, 0x02, 0x01, 0x00, 0x02, 0x05, 0x05, 0x00, 0x03, 0x07, 0x01, 0x01
        /*0010*/ 	.byte	0x02, 0x03, 0x00, 0x00, 0x02, 0x06, 0x01, 0x00, 0x04, 0x0b, 0x08, 0x00, 0x09, 0x00, 0x00, 0x00
        /*0020*/ 	.byte	0x00, 0x00, 0x00, 0x00


//--------------------- .nv.info._Z3foov          --------------------------
	.section	.nv.info._Z3foov,"",@"SHT_CUDA_INFO"
	.sectionflags	@""
	.align	4


	//----- nvinfo : EIATTR_CUDA_API_VERSION
	.align		4
        /*0000*/ 	.byte	0x04, 0x37
        /*0002*/ 	.short	(.L_7 - .L_6)
.L_6:
        /*0004*/ 	.word	0x00000082


	//----- nvinfo : EIATTR_SPARSE_MMA_MASK
	.align		4
.L_7:
        /*0008*/ 	.byte	0x03, 0x50
        /*000a*/ 	.short	0x0000


	//----- nvinfo : EIATTR_MAXREG_COUNT
	.align		4
        /*000c*/ 	.byte	0x03, 0x1b
        /*000e*/ 	.short	0x00ff


	//----- nvinfo : EIATTR_NUM_BARRIERS
	.align		4
        /*0010*/ 	.byte	0x02, 0x4c
        /*0012*/ 	.byte	0x01
	.zero		1


	//----- nvinfo : EIATTR_MERCURY_ISA_VERSION
	.align		4
        /*0014*/ 	.byte	0x03, 0x5f
        /*0016*/ 	.short	0x0101


	//----- nvinfo : EIATTR_VRC_CTA_INIT_COUNT
	.align		4
        /*0018*/ 	.byte	0x02, 0x4a
	.zero		1
	.zero		1


	//----- nvinfo : EIATTR_EXIT_INSTR_OFFSETS
	.align		4
        /*001c*/ 	.byte	0x04, 0x1c
        /*001e*/ 	.short	(.L_9 - .L_8)


	//   ....[0]....
.L_8:
        /*0020*/ 	.word	0x00000020


	//----- nvinfo : EIATTR_SW_WAR
	.align		4
.L_9:
        /*0024*/ 	.byte	0x04, 0x36
        /*0026*/ 	.short	(.L_11 - .L_10)
.L_10:
        /*0028*/ 	.word	0x00000008
.L_11:


//--------------------- .nv.callgraph             --------------------------
	.section	.nv.callgraph,"",@"SHT_CUDA_CALLGRAPH"
	.align	4
	.sectionentsize	8
	.align		4
        /*0000*/ 	.word	0x00000000
	.align		4
        /*0004*/ 	.word	0xffffffff
	.align		4
        /*0008*/ 	.word	0x00000000
	.align		4
        /*000c*/ 	.word	0xfffffffe
	.align		4
        /*0010*/ 	.word	0x00000000
	.align		4
        /*0014*/ 	.word	0xfffffffd
	.align		4
        /*0018*/ 	.word	0x00000000
	.align		4
        /*001c*/ 	.word	0xfffffffc


//--------------------- .text._Z3foov             --------------------------
	.section	.text._Z3foov,"ax",@progbits
	.align	128
        .global         _Z3foov
        .type           _Z3foov,@function
        .size           _Z3foov,(.L_x_1 - _Z3foov)
        .other          _Z3foov,@"STO_CUDA_ENTRY STV_DEFAULT"
_Z3foov:
.text._Z3foov:
[----:B------:R-:W-:Y:S08]  /*0000*/  LDC R1, c[0x0][0x37c] ;  /* 0x0000df00ff017b82 */ /* 0x000ff00000000800 */
[----:B------:R-:W-:Y:S06]  /*0010*/  BAR.SYNC.DEFER_BLOCKING 0x0 ;  /* 0x0000000000007b1d */ /* 0x000fec0000010000 */
[----:B------:R-:W-:Y:S05]  /*0020*/  EXIT ;  /* 0x000000000000794d */ /* 0x000fea0003800000 */
.L_x_0:
[----:B------:R-:W-:-:S00]  /*0030*/  BRA `(.L_x_0) ;  /* 0xfffffffc00fc7947 */ /* 0x000fc0000383ffff */
[----:B------:R-:W-:-:S00]  /*0040*/  NOP ;  /* 0x0000000000007918 */ /* 0x000fc00000000000 */
        /* <DEDUP_REMOVED lines=11> */
.L_x_1:


//--------------------- .nv.shared.reserved.0     --------------------------
	.section	.nv.shared.reserved.0,"aw",@nobits
	.weak		__nv_reservedSMEM_offset_0_alias
	.size		__nv_reservedSMEM_offset_0_alias, 0, 64
	.other		__nv_reservedSMEM_offset_0_alias,@"STO_CUDA_RESERVED_SHARED STV_DEFAULT"
__nv_reservedSMEM_offset_0_alias:
	.zero		0
	.zero		64


//--------------------- .nv.constant0._Z3foov     --------------------------
	.section	.nv.constant0._Z3foov,"a",@progbits
	.sectionflags	@""
	.align	4
.nv.constant0._Z3foov:
	.zero		896


//--------------------- SYMBOLS --------------------------

	.type		.nv.reservedSmem.offset0,@object
	.size		.nv.reservedSmem.offset0,0x4
